	.headerflags	@"EF_CUDA_TEXMODE_UNIFIED EF_CUDA_64BIT_ADDRESS EF_CUDA_ACCELERATORS EF_CUDA_SM90 EF_CUDA_VIRTUAL_SM(EF_CUDA_SM90)"
	.elftype	@"ET_EXEC"


//--------------------- .nv.info                  --------------------------
	.section	.nv.info,"",@"SHT_CUDA_INFO"
	.align	4


	//----- nvinfo : EIATTR_REGCOUNT
	.align		4
        /*0000*/ 	.byte	0x04, 0x2f
        /*0002*/ 	.short	(.L_1 - .L_0)
	.align		4
.L_0:
        /*0004*/ 	.word	index@(triton_poi_fused_add_constant_pad_nd_convolution_relu_12)
        /*0008*/ 	.word	0x0000001c


	//----- nvinfo : EIATTR_MIN_STACK_SIZE
	.align		4
.L_1:
        /*000c*/ 	.byte	0x04, 0x12
        /*000e*/ 	.short	(.L_3 - .L_2)
	.align		4
.L_2:
        /*0010*/ 	.word	index@(triton_poi_fused_add_constant_pad_nd_convolution_relu_12)
        /*0014*/ 	.word	0x00000000


	//----- nvinfo : EIATTR_FRAME_SIZE
	.align		4
.L_3:
        /*0018*/ 	.byte	0x04, 0x11
        /*001a*/ 	.short	(.L_5 - .L_4)
	.align		4
.L_4:
        /*001c*/ 	.word	index@(triton_poi_fused_add_constant_pad_nd_convolution_relu_12)
        /*0020*/ 	.word	0x00000000


	//----- nvinfo : EIATTR_MIN_STACK_SIZE
	.align		4
.L_5:
        /*0024*/ 	.byte	0x04, 0x12
        /*0026*/ 	.short	(.L_7 - .L_6)
	.align		4
.L_6:
        /*0028*/ 	.word	index@(triton_poi_fused_add_constant_pad_nd_convolution_relu_12)
        /*002c*/ 	.word	0x00000000
.L_7:


//--------------------- .nv.info.triton_poi_fused_add_constant_pad_nd_convolution_relu_12 --------------------------
	.section	.nv.info.triton_poi_fused_add_constant_pad_nd_convolution_relu_12,"",@"SHT_CUDA_INFO"
	.sectionflags	@""
	.align	4


	//----- nvinfo : EIATTR_CUDA_API_VERSION
	.align		4
        /*0000*/ 	.byte	0x04, 0x37
        /*0002*/ 	.short	(.L_9 - .L_8)
.L_8:
        /*0004*/ 	.word	0x0000007c


	//----- nvinfo : EIATTR_KPARAM_INFO
	.align		4
.L_9:
        /*0008*/ 	.byte	0x04, 0x17
        /*000a*/ 	.short	(.L_11 - .L_10)
.L_10:
        /*000c*/ 	.word	0x00000000
        /*0010*/ 	.short	0x0003
        /*0012*/ 	.short	0x0018
        /*0014*/ 	.byte	0x00, 0xf0, 0x11, 0x00


	//----- nvinfo : EIATTR_KPARAM_INFO
	.align		4
.L_11:
        /*0018*/ 	.byte	0x04, 0x17
        /*001a*/ 	.short	(.L_13 - .L_12)
.L_12:
        /*001c*/ 	.word	0x00000000
        /*0020*/ 	.short	0x0002
        /*0022*/ 	.short	0x0010
        /*0024*/ 	.byte	0x00, 0xf4, 0x21, 0x00


	//----- nvinfo : EIATTR_KPARAM_INFO
	.align		4
.L_13:
        /*0028*/ 	.byte	0x04, 0x17
        /*002a*/ 	.short	(.L_15 - .L_14)
.L_14:
        /*002c*/ 	.word	0x00000000
        /*0030*/ 	.short	0x0001
        /*0032*/ 	.short	0x0008
        /*0034*/ 	.byte	0x00, 0xf4, 0x21, 0x00


	//----- nvinfo : EIATTR_KPARAM_INFO
	.align		4
.L_15:
        /*0038*/ 	.byte	0x04, 0x17
        /*003a*/ 	.short	(.L_17 - .L_16)
.L_16:
        /*003c*/ 	.word	0x00000000
        /*0040*/ 	.short	0x0000
        /*0042*/ 	.short	0x0000
        /*0044*/ 	.byte	0x00, 0xf4, 0x21, 0x00


	//----- nvinfo : EIATTR_SPARSE_MMA_MASK
	.align		4
.L_17:
        /*0048*/ 	.byte	0x03, 0x50
        /*004a*/ 	.short	0x0000


	//----- nvinfo : EIATTR_MAXREG_COUNT
	.align		4
        /*004c*/ 	.byte	0x03, 0x1b
        /*004e*/ 	.short	0x00ff


	//----- nvinfo : EIATTR_EXIT_INSTR_OFFSETS
	.align		4
        /*0050*/ 	.byte	0x04, 0x1c
        /*0052*/ 	.short	(.L_19 - .L_18)


	//   ....[0]....
.L_18:
        /*0054*/ 	.word	0x000003c0


	//   ....[1]....
        /*0058*/ 	.word	0x000003e0


	//----- nvinfo : EIATTR_REQNTID
	.align		4
.L_19:
        /*005c*/ 	.byte	0x04, 0x10
        /*005e*/ 	.short	(.L_21 - .L_20)
.L_20:
        /*0060*/ 	.word	0x00000080
        /*0064*/ 	.word	0x00000001
        /*0068*/ 	.word	0x00000001


	//----- nvinfo : EIATTR_CBANK_PARAM_SIZE
	.align		4
.L_21:
        /*006c*/ 	.byte	0x03, 0x19
        /*006e*/ 	.short	0x001c


	//----- nvinfo : EIATTR_PARAM_CBANK
	.align		4
        /*0070*/ 	.byte	0x04, 0x0a
        /*0072*/ 	.short	(.L_23 - .L_22)
	.align		4
.L_22:
        /*0074*/ 	.word	index@(.nv.constant0.triton_poi_fused_add_constant_pad_nd_convolution_relu_12)
        /*0078*/ 	.short	0x0210
        /*007a*/ 	.short	0x001c


	//----- nvinfo : EIATTR_SW_WAR
	.align		4
.L_23:
        /*007c*/ 	.byte	0x04, 0x36
        /*007e*/ 	.short	(.L_25 - .L_24)
.L_24:
        /*0080*/ 	.word	0x00000008
.L_25:


//--------------------- .nv.callgraph             --------------------------
	.section	.nv.callgraph,"",@"SHT_CUDA_CALLGRAPH"
	.align	4
	.sectionentsize	8
	.align		4
        /*0000*/ 	.word	0x00000000
	.align		4
        /*0004*/ 	.word	0xffffffff
	.align		4
        /*0008*/ 	.word	0x00000000
	.align		4
        /*000c*/ 	.word	0xfffffffe
	.align		4
        /*0010*/ 	.word	0x00000000
	.align		4
        /*0014*/ 	.word	0xfffffffd
	.align		4
        /*0018*/ 	.word	0x00000000
	.align		4
        /*001c*/ 	.word	0xfffffffc


//--------------------- .text.triton_poi_fused_add_constant_pad_nd_convolution_relu_12 --------------------------
	.section	.text.triton_poi_fused_add_constant_pad_nd_convolution_relu_12,"ax",@progbits
	.align	128
        .global         triton_poi_fused_add_constant_pad_nd_convolution_relu_12
        .type           triton_poi_fused_add_constant_pad_nd_convolution_relu_12,@function
        .size           triton_poi_fused_add_constant_pad_nd_convolution_relu_12,(.L_x_1 - triton_poi_fused_add_constant_pad_nd_convolution_relu_12)
        .other          triton_poi_fused_add_constant_pad_nd_convolution_relu_12,@"STO_CUDA_ENTRY STV_DEFAULT"
triton_poi_fused_add_constant_pad_nd_convolution_relu_12:
.text.triton_poi_fused_add_constant_pad_nd_convolution_relu_12:
[----:B------:R-:W0:Y:S02]  /*0000*/  LDC R1, c[0x0][0x28] ;  /* 0x00000a00ff017b82 */ /* 0x000e240000000800 */
[----:B------:R-:W1:Y:S01]  /*0010*/  S2R R0, SR_TID.X ;  /* 0x0000000000007919 */ /* 0x000e620000002100 */
[----:B------:R-:W2:Y:S01]  /*0020*/  LDC.64 R6, c[0x0][0x218] ;  /* 0x00008600ff067b82 */ /* 0x000ea20000000a00 */
[----:B------:R-:W-:Y:S02]  /*0030*/  CS2R R18, SRZ ;  /* 0x0000000000127805 */ /* 0x000fe4000001ff00 */
[----:B------:R-:W-:Y:S01]  /*0040*/  CS2R R16, SRZ ;  /* 0x0000000000107805 */ /* 0x000fe2000001ff00 */
[----:B------:R-:W3:Y:S01]  /*0050*/  S2R R13, SR_CTAID.X ;  /* 0x00000000000d7919 */ /* 0x000ee20000002500 */
[----:B------:R-:W-:Y:S01]  /*0060*/  CS2R R14, SRZ ;  /* 0x00000000000e7805 */ /* 0x000fe2000001ff00 */
[----:B------:R-:W-:Y:S02]  /*0070*/  ULDC.64 UR4, c[0x0][0x208] ;  /* 0x0000820000047ab9 */ /* 0x000fe40000000a00 */
[----:B------:R-:W4:Y:S01]  /*0080*/  LDC.64 R4, c[0x0][0x210] ;  /* 0x00008400ff047b82 */ /* 0x000f220000000a00 */
[----:B-1----:R-:W-:-:S05]  /*0090*/  IMAD.SHL.U32 R0, R0, 0x4, RZ ;  /* 0x0000000400007824 */ /* 0x002fca00078e00ff */
[----:B------:R-:W-:-:S05]  /*00a0*/  LOP3.LUT R0, R0, 0x1fc, RZ, 0xc0, !PT ;  /* 0x000001fc00007812 */ /* 0x000fca00078ec0ff */
[----:B---3--:R-:W-:-:S04]  /*00b0*/  IMAD R13, R13, 0x200, R0 ;  /* 0x000002000d0d7824 */ /* 0x008fc800078e0200 */
[C---:B------:R-:W-:Y:S01]  /*00c0*/  IMAD.HI R2, R13.reuse, 0x30c30c31, RZ ;  /* 0x30c30c310d027827 */ /* 0x040fe200078e02ff */
[----:B------:R-:W-:-:S03]  /*00d0*/  ISETP.GE.AND P0, PT, R13, 0xa800, PT ;  /* 0x0000a8000d00780c */ /* 0x000fc60003f06270 */
[----:B------:R-:W-:Y:S01]  /*00e0*/  VIADD R0, R13, 0x2 ;  /* 0x000000020d007836 */ /* 0x000fe20000000000 */
[----:B------:R-:W-:-:S03]  /*00f0*/  SHF.R.U32.HI R3, RZ, 0x1f, R2 ;  /* 0x0000001fff037819 */ /* 0x000fc60000011602 */
[----:B------:R-:W-:Y:S01]  /*0100*/  IMAD.HI R9, R0, 0x30c30c31, RZ ;  /* 0x30c30c3100097827 */ /* 0x000fe200078e02ff */
[----:B------:R-:W-:Y:S02]  /*0110*/  LEA.HI.SX32 R8, R2, R3, 0x1d ;  /* 0x0000000302087211 */ /* 0x000fe400078feaff */
[----:B------:R-:W1:Y:S02]  /*0120*/  LDC.64 R2, c[0x0][0x220] ;  /* 0x00008800ff027b82 */ /* 0x000e640000000a00 */
[----:B------:R-:W-:-:S04]  /*0130*/  SHF.R.U32.HI R10, RZ, 0x1f, R9 ;  /* 0x0000001fff0a7819 */ /* 0x000fc80000011609 */
[----:B------:R-:W-:Y:S01]  /*0140*/  LEA.HI.SX32 R11, R9, R10, 0x1d ;  /* 0x0000000a090b7211 */ /* 0x000fe200078feaff */
[C---:B------:R-:W-:Y:S02]  /*0150*/  IMAD R9, R8.reuse, -0x2a, R13 ;  /* 0xffffffd608097824 */ /* 0x040fe400078e020d */
[----:B----4-:R-:W-:Y:S01]  /*0160*/  IMAD.WIDE R12, R13, 0x4, R4 ;  /* 0x000000040d0c7825 */ /* 0x010fe200078e0204 */
[----:B------:R-:W-:Y:S02]  /*0170*/  CS2R R4, SRZ ;  /* 0x0000000000047805 */ /* 0x000fe4000001ff00 */
[----:B------:R-:W-:Y:S01]  /*0180*/  ISETP.LT.AND P1, PT, R9, 0x24, !P0 ;  /* 0x000000240900780c */ /* 0x000fe20004721270 */
[C---:B------:R-:W-:Y:S02]  /*0190*/  IMAD R0, R11.reuse, -0x2a, R0 ;  /* 0xffffffd60b007824 */ /* 0x040fe400078e0200 */
[----:B------:R-:W-:Y:S02]  /*01a0*/  IMAD R21, R8, 0x24, R9 ;  /* 0x0000002408157824 */ /* 0x000fe400078e0209 */
[----:B------:R-:W-:Y:S01]  /*01b0*/  IMAD R23, R11, 0x24, R0 ;  /* 0x000000240b177824 */ /* 0x000fe200078e0200 */
[----:B------:R-:W-:Y:S01]  /*01c0*/  ISETP.LT.AND P2, PT, R0, 0x24, !P0 ;  /* 0x000000240000780c */ /* 0x000fe20004741270 */
[----:B--2---:R-:W-:-:S04]  /*01d0*/  IMAD.WIDE R8, R9, 0x4, R6 ;  /* 0x0000000409087825 */ /* 0x004fc800078e0206 */
[----:B------:R-:W-:Y:S01]  /*01e0*/  IMAD.WIDE R10, R0, 0x4, R6 ;  /* 0x00000004000a7825 */ /* 0x000fe200078e0206 */
[----:B------:R-:W-:Y:S01]  /*01f0*/  CS2R R6, SRZ ;  /* 0x0000000000067805 */ /* 0x000fe2000001ff00 */
[----:B------:R-:W2:Y:S02]  /*0200*/  @!P0 LDG.E.EL.64 R18, desc[UR4][R8.64] ;  /* 0x0000000408128981 */ /* 0x000ea4000c2e1b00 */
[--C-:B-1----:R-:W-:Y:S02]  /*0210*/  IMAD.WIDE R20, R21, 0x4, R2.reuse ;  /* 0x0000000415147825 */ /* 0x102fe400078e0202 */
[----:B------:R-:W3:Y:S02]  /*0220*/  @!P0 LDG.E.EL.64 R16, desc[UR4][R10.64] ;  /* 0x000000040a108981 */ /* 0x000ee4000c2e1b00 */
[----:B------:R-:W-:Y:S01]  /*0230*/  IMAD.WIDE R22, R23, 0x4, R2 ;  /* 0x0000000417167825 */ /* 0x000fe200078e0202 */
[----:B------:R-:W-:Y:S01]  /*0240*/  CS2R R2, SRZ ;  /* 0x0000000000027805 */ /* 0x000fe2000001ff00 */
[----:B------:R-:W2:Y:S04]  /*0250*/  @!P0 LDG.E.128 R4, desc[UR4][R12.64] ;  /* 0x000000040c048981 */ /* 0x000ea8000c1e1d00 */
[----:B------:R-:W4:Y:S04]  /*0260*/  @P1 LDG.E.64 R14, desc[UR4][R20.64] ;  /* 0x00000004140e1981 */ /* 0x000f28000c1e1b00 */
[----:B------:R-:W5:Y:S01]  /*0270*/  @P2 LDG.E.64 R2, desc[UR4][R22.64] ;  /* 0x0000000416022981 */ /* 0x000f62000c1e1b00 */
[----:B--2---:R-:W-:Y:S01]  /*0280*/  FADD R19, R19, R5 ;  /* 0x0000000513137221 */ /* 0x004fe20000000000 */
[----:B---3--:R-:W-:Y:S01]  /*0290*/  FADD R5, R16, R6 ;  /* 0x0000000610057221 */ /* 0x008fe20000000000 */
[----:B------:R-:W-:Y:S01]  /*02a0*/  FADD R4, R18, R4 ;  /* 0x0000000412047221 */ /* 0x000fe20000000000 */
[----:B------:R-:W-:Y:S01]  /*02b0*/  FADD R0, R17, R7 ;  /* 0x0000000711007221 */ /* 0x000fe20000000000 */
[----:B----4-:R-:W-:-:S02]  /*02c0*/  SEL R25, R14, RZ, P1 ;  /* 0x000000ff0e197207 */ /* 0x010fc40000800000 */
[----:B------:R-:W-:Y:S02]  /*02d0*/  SEL R6, R15, RZ, P1 ;  /* 0x000000ff0f067207 */ /* 0x000fe40000800000 */
[----:B-----5:R-:W-:Y:S02]  /*02e0*/  SEL R2, R2, RZ, P2 ;  /* 0x000000ff02027207 */ /* 0x020fe40001000000 */
[----:B------:R-:W-:Y:S02]  /*02f0*/  SEL R3, R3, RZ, P2 ;  /* 0x000000ff03037207 */ /* 0x000fe40001000000 */
[----:B------:R-:W-:Y:S01]  /*0300*/  FSETP.GEU.AND P3, PT, R5, -R2, PT ;  /* 0x800000020500720b */ /* 0x000fe20003f6e000 */
[----:B------:R-:W-:Y:S01]  /*0310*/  FADD R2, R2, R5 ;  /* 0x0000000502027221 */ /* 0x000fe20000000000 */
[----:B------:R-:W-:Y:S01]  /*0320*/  FSETP.GEU.AND P1, PT, R4, -R25, PT ;  /* 0x800000190400720b */ /* 0x000fe20003f2e000 */
[----:B------:R-:W-:Y:S01]  /*0330*/  FADD R4, R25, R4 ;  /* 0x0000000419047221 */ /* 0x000fe20000000000 */
[----:B------:R-:W-:Y:S01]  /*0340*/  FSETP.GEU.AND P4, PT, R19, -R6, PT ;  /* 0x800000061300720b */ /* 0x000fe20003f8e000 */
[----:B------:R-:W-:Y:S01]  /*0350*/  FADD R19, R6, R19 ;  /* 0x0000001306137221 */ /* 0x000fe20000000000 */
[----:B------:R-:W-:Y:S01]  /*0360*/  FADD R5, R3, R0 ;  /* 0x0000000003057221 */ /* 0x000fe20000000000 */
[----:B------:R-:W-:-:S02]  /*0370*/  FSETP.GEU.AND P2, PT, R0, -R3, PT ;  /* 0x800000030000720b */ /* 0x000fc40003f4e000 */
[----:B------:R-:W-:Y:S02]  /*0380*/  SEL R8, R4, RZ, P1 ;  /* 0x000000ff04087207 */ /* 0x000fe40000800000 */
[----:B------:R-:W-:Y:S02]  /*0390*/  SEL R9, R19, RZ, P4 ;  /* 0x000000ff13097207 */ /* 0x000fe40002000000 */
[----:B------:R-:W-:Y:S02]  /*03a0*/  SEL R10, R2, RZ, P3 ;  /* 0x000000ff020a7207 */ /* 0x000fe40001800000 */
[----:B------:R-:W-:Y:S01]  /*03b0*/  SEL R11, R5, RZ, P2 ;  /* 0x000000ff050b7207 */ /* 0x000fe20001000000 */
[----:B------:R-:W-:Y:S06]  /*03c0*/  @P0 EXIT ;  /* 0x000000000000094d */ /* 0x000fec0003800000 */
[----:B------:R-:W-:Y:S01]  /*03d0*/  STG.E.128 desc[UR4][R12.64], R8 ;  /* 0x000000080c007986 */ /* 0x000fe2000c101d04 */
[----:B------:R-:W-:Y:S05]  /*03e0*/  EXIT ;  /* 0x000000000000794d */ /* 0x000fea0003800000 */
.L_x_0:
[----:B------:R-:W-:-:S00]  /*03f0*/  BRA `(.L_x_0) ;  /* 0xfffffffc00fc7947 */ /* 0x000fc0000383ffff */
[----:B------:R-:W-:-:S00]  /*0400*/  NOP ;  /* 0x0000000000007918 */ /* 0x000fc00000000000 */
[----:B------:R-:W-:-:S00]  /*0410*/  NOP ;  /* 0x0000000000007918 */ /* 0x000fc00000000000 */
[----:B------:R-:W-:-:S00]  /*0420*/  NOP ;  /* 0x0000000000007918 */ /* 0x000fc00000000000 */
[----:B------:R-:W-:-:S00]  /*0430*/  NOP ;  /* 0x0000000000007918 */ /* 0x000fc00000000000 */
[----:B------:R-:W-:-:S00]  /*0440*/  NOP ;  /* 0x0000000000007918 */ /* 0x000fc00000000000 */
[----:B------:R-:W-:-:S00]  /*0450*/  NOP ;  /* 0x0000000000007918 */ /* 0x000fc00000000000 */
[----:B------:R-:W-:-:S00]  /*0460*/  NOP ;  /* 0x0000000000007918 */ /* 0x000fc00000000000 */
[----:B------:R-:W-:-:S00]  /*0470*/  NOP ;  /* 0x0000000000007918 */ /* 0x000fc00000000000 */
.L_x_1:


//--------------------- .nv.constant0.triton_poi_fused_add_constant_pad_nd_convolution_relu_12 --------------------------
	.section	.nv.constant0.triton_poi_fused_add_constant_pad_nd_convolution_relu_12,"a",@progbits
	.sectionflags	@""
	.align	4
.nv.constant0.triton_poi_fused_add_constant_pad_nd_convolution_relu_12:
	.zero		556
